	.headerflags	@"EF_CUDA_TEXMODE_UNIFIED EF_CUDA_64BIT_ADDRESS EF_CUDA_ACCELERATORS EF_CUDA_SM90 EF_CUDA_VIRTUAL_SM(EF_CUDA_SM90)"
	.elftype	@"ET_EXEC"


//--------------------- .nv.info                  --------------------------
	.section	.nv.info,"",@"SHT_CUDA_INFO"
	.align	4


	//----- nvinfo : EIATTR_REGCOUNT
	.align		4
        /*0000*/ 	.byte	0x04, 0x2f
        /*0002*/ 	.short	(.L_3 - .L_2)
	.align		4
.L_2:
        /*0004*/ 	.word	index@(triton_poi_fused__native_batch_norm_legit_no_training_add_relu_21)
        /*0008*/ 	.word	0x00000014


	//----- nvinfo : EIATTR_MIN_STACK_SIZE
	.align		4
.L_3:
        /*000c*/ 	.byte	0x04, 0x12
        /*000e*/ 	.short	(.L_5 - .L_4)
	.align		4
.L_4:
        /*0010*/ 	.word	index@(triton_poi_fused__native_batch_norm_legit_no_training_add_relu_21)
        /*0014*/ 	.word	0x00000000


	//----- nvinfo : EIATTR_FRAME_SIZE
	.align		4
.L_5:
        /*0018*/ 	.byte	0x04, 0x11
        /*001a*/ 	.short	(.L_7 - .L_6)
	.align		4
.L_6:
        /*001c*/ 	.word	index@(triton_poi_fused__native_batch_norm_legit_no_training_add_relu_21)
        /*0020*/ 	.word	0x00000000


	//----- nvinfo : EIATTR_MIN_STACK_SIZE
	.align		4
.L_7:
        /*0024*/ 	.byte	0x04, 0x12
        /*0026*/ 	.short	(.L_9 - .L_8)
	.align		4
.L_8:
        /*0028*/ 	.word	index@(triton_poi_fused__native_batch_norm_legit_no_training_add_relu_21)
        /*002c*/ 	.word	0x00000000
.L_9:


//--------------------- .nv.info.triton_poi_fused__native_batch_norm_legit_no_training_add_relu_21 --------------------------
	.section	.nv.info.triton_poi_fused__native_batch_norm_legit_no_training_add_relu_21,"",@"SHT_CUDA_INFO"
	.sectionflags	@""
	.align	4


	//----- nvinfo : EIATTR_CUDA_API_VERSION
	.align		4
        /*0000*/ 	.byte	0x04, 0x37
        /*0002*/ 	.short	(.L_11 - .L_10)
.L_10:
        /*0004*/ 	.word	0x0000007c


	//----- nvinfo : EIATTR_KPARAM_INFO
	.align		4
.L_11:
        /*0008*/ 	.byte	0x04, 0x17
        /*000a*/ 	.short	(.L_13 - .L_12)
.L_12:
        /*000c*/ 	.word	0x00000000
        /*0010*/ 	.short	0x0007
        /*0012*/ 	.short	0x0038
        /*0014*/ 	.byte	0x00, 0xf0, 0x11, 0x00


	//----- nvinfo : EIATTR_KPARAM_INFO
	.align		4
.L_13:
        /*0018*/ 	.byte	0x04, 0x17
        /*001a*/ 	.short	(.L_15 - .L_14)
.L_14:
        /*001c*/ 	.word	0x00000000
        /*0020*/ 	.short	0x0006
        /*0022*/ 	.short	0x0030
        /*0024*/ 	.byte	0x00, 0xf4, 0x21, 0x00


	//----- nvinfo : EIATTR_KPARAM_INFO
	.align		4
.L_15:
        /*0028*/ 	.byte	0x04, 0x17
        /*002a*/ 	.short	(.L_17 - .L_16)
.L_16:
        /*002c*/ 	.word	0x00000000
        /*0030*/ 	.short	0x0005
        /*0032*/ 	.short	0x0028
        /*0034*/ 	.byte	0x00, 0xf4, 0x21, 0x00


	//----- nvinfo : EIATTR_KPARAM_INFO
	.align		4
.L_17:
        /*0038*/ 	.byte	0x04, 0x17
        /*003a*/ 	.short	(.L_19 - .L_18)
.L_18:
        /*003c*/ 	.word	0x00000000
        /*0040*/ 	.short	0x0004
        /*0042*/ 	.short	0x0020
        /*0044*/ 	.byte	0x00, 0xf4, 0x21, 0x00


	//----- nvinfo : EIATTR_KPARAM_INFO
	.align		4
.L_19:
        /*0048*/ 	.byte	0x04, 0x17
        /*004a*/ 	.short	(.L_21 - .L_20)
.L_20:
        /*004c*/ 	.word	0x00000000
        /*0050*/ 	.short	0x0003
        /*0052*/ 	.short	0x0018
        /*0054*/ 	.byte	0x00, 0xf4, 0x21, 0x00


	//----- nvinfo : EIATTR_KPARAM_INFO
	.align		4
.L_21:
        /*0058*/ 	.byte	0x04, 0x17
        /*005a*/ 	.short	(.L_23 - .L_22)
.L_22:
        /*005c*/ 	.word	0x00000000
        /*0060*/ 	.short	0x0002
        /*0062*/ 	.short	0x0010
        /*0064*/ 	.byte	0x00, 0xf4, 0x21, 0x00


	//----- nvinfo : EIATTR_KPARAM_INFO
	.align		4
.L_23:
        /*0068*/ 	.byte	0x04, 0x17
        /*006a*/ 	.short	(.L_25 - .L_24)
.L_24:
        /*006c*/ 	.word	0x00000000
        /*0070*/ 	.short	0x0001
        /*0072*/ 	.short	0x0008
        /*0074*/ 	.byte	0x00, 0xf4, 0x21, 0x00


	//----- nvinfo : EIATTR_KPARAM_INFO
	.align		4
.L_25:
        /*0078*/ 	.byte	0x04, 0x17
        /*007a*/ 	.short	(.L_27 - .L_26)
.L_26:
        /*007c*/ 	.word	0x00000000
        /*0080*/ 	.short	0x0000
        /*0082*/ 	.short	0x0000
        /*0084*/ 	.byte	0x00, 0xf4, 0x21, 0x00


	//----- nvinfo : EIATTR_SPARSE_MMA_MASK
	.align		4
.L_27:
        /*0088*/ 	.byte	0x03, 0x50
        /*008a*/ 	.short	0x0000


	//----- nvinfo : EIATTR_MAXREG_COUNT
	.align		4
        /*008c*/ 	.byte	0x03, 0x1b
        /*008e*/ 	.short	0x00ff


	//----- nvinfo : EIATTR_EXIT_INSTR_OFFSETS
	.align		4
        /*0090*/ 	.byte	0x04, 0x1c
        /*0092*/ 	.short	(.L_29 - .L_28)


	//   ....[0]....
.L_28:
        /*0094*/ 	.word	0x00000420


	//----- nvinfo : EIATTR_REQNTID
	.align		4
.L_29:
        /*0098*/ 	.byte	0x04, 0x10
        /*009a*/ 	.short	(.L_31 - .L_30)
.L_30:
        /*009c*/ 	.word	0x00000080
        /*00a0*/ 	.word	0x00000001
        /*00a4*/ 	.word	0x00000001


	//----- nvinfo : EIATTR_CBANK_PARAM_SIZE
	.align		4
.L_31:
        /*00a8*/ 	.byte	0x03, 0x19
        /*00aa*/ 	.short	0x003c


	//----- nvinfo : EIATTR_PARAM_CBANK
	.align		4
        /*00ac*/ 	.byte	0x04, 0x0a
        /*00ae*/ 	.short	(.L_33 - .L_32)
	.align		4
.L_32:
        /*00b0*/ 	.word	index@(.nv.constant0.triton_poi_fused__native_batch_norm_legit_no_training_add_relu_21)
        /*00b4*/ 	.short	0x0210
        /*00b6*/ 	.short	0x003c


	//----- nvinfo : EIATTR_SW_WAR
	.align		4
.L_33:
        /*00b8*/ 	.byte	0x04, 0x36
        /*00ba*/ 	.short	(.L_35 - .L_34)
.L_34:
        /*00bc*/ 	.word	0x00000008
.L_35:


//--------------------- .nv.callgraph             --------------------------
	.section	.nv.callgraph,"",@"SHT_CUDA_CALLGRAPH"
	.align	4
	.sectionentsize	8
	.align		4
        /*0000*/ 	.word	0x00000000
	.align		4
        /*0004*/ 	.word	0xffffffff
	.align		4
        /*0008*/ 	.word	0x00000000
	.align		4
        /*000c*/ 	.word	0xfffffffe
	.align		4
        /*0010*/ 	.word	0x00000000
	.align		4
        /*0014*/ 	.word	0xfffffffd
	.align		4
        /*0018*/ 	.word	0x00000000
	.align		4
        /*001c*/ 	.word	0xfffffffc


//--------------------- .nv.constant4             --------------------------
	.section	.nv.constant4,"a",@progbits
	.align	8
	.align		8
.nv.constant4:
        /*0000*/ 	.dword	_$_str
	.align		8
        /*0008*/ 	.dword	_$_str_$_2


//--------------------- .text.triton_poi_fused__native_batch_norm_legit_no_training_add_relu_21 --------------------------
	.section	.text.triton_poi_fused__native_batch_norm_legit_no_training_add_relu_21,"ax",@progbits
	.align	128
        .global         triton_poi_fused__native_batch_norm_legit_no_training_add_relu_21
        .type           triton_poi_fused__native_batch_norm_legit_no_training_add_relu_21,@function
        .size           triton_poi_fused__native_batch_norm_legit_no_training_add_relu_21,(.L_x_1 - triton_poi_fused__native_batch_norm_legit_no_training_add_relu_21)
        .other          triton_poi_fused__native_batch_norm_legit_no_training_add_relu_21,@"STO_CUDA_ENTRY STV_DEFAULT"
triton_poi_fused__native_batch_norm_legit_no_training_add_relu_21:
.text.triton_poi_fused__native_batch_norm_legit_no_training_add_relu_21:
[----:B------:R-:W-:Y:S01]  /*0000*/  LDC R1, c[0x0][0x28] ;  /* 0x00000a00ff017b82 */ /* 0x000fe20000000800 */
[----:B------:R-:W1:Y:S07]  /*0010*/  S2R R0, SR_TID.X ;  /* 0x0000000000007919 */ /* 0x000e6e0000002100 */
[----:B------:R-:W2:Y:S01]  /*0020*/  LDC.64 R2, c[0x0][0x220] ;  /* 0x00008800ff027b82 */ /* 0x000ea20000000a00 */
[----:B------:R-:W-:Y:S01]  /*0030*/  ULDC.64 UR4, c[0x0][0x208] ;  /* 0x0000820000047ab9 */ /* 0x000fe20000000a00 */
[----:B------:R-:W3:Y:S06]  /*0040*/  S2R R7, SR_CTAID.X ;  /* 0x0000000000077919 */ /* 0x000eec0000002500 */
[----:B------:R-:W4:Y:S08]  /*0050*/  LDC.64 R8, c[0x0][0x228] ;  /* 0x00008a00ff087b82 */ /* 0x000f300000000a00 */
[----:B------:R-:W5:Y:S08]  /*0060*/  LDC.64 R10, c[0x0][0x230] ;  /* 0x00008c00ff0a7b82 */ /* 0x000f700000000a00 */
[----:B------:R-:W4:Y:S01]  /*0070*/  LDC.64 R12, c[0x0][0x238] ;  /* 0x00008e00ff0c7b82 */ /* 0x000f220000000a00 */
[----:B-1----:R-:W-:-:S02]  /*0080*/  SHF.L.U32 R0, R0, 0x1, RZ ;  /* 0x0000000100007819 */ /* 0x002fc400000006ff */
[----:B---3--:R-:W-:Y:S02]  /*0090*/  SHF.R.S32.HI R5, RZ, 0x17, R7 ;  /* 0x00000017ff057819 */ /* 0x008fe40000011407 */
[----:B------:R-:W-:Y:S02]  /*00a0*/  LOP3.LUT R0, R0, 0xfe, RZ, 0xc0, !PT ;  /* 0x000000fe00007812 */ /* 0x000fe400078ec0ff */
[----:B------:R-:W-:Y:S02]  /*00b0*/  SGXT R5, R5, 0x1 ;  /* 0x000000010505781a */ /* 0x000fe40000000200 */
[----:B------:R-:W-:Y:S02]  /*00c0*/  LEA R0, R7, R0, 0x8 ;  /* 0x0000000007007211 */ /* 0x000fe400078e40ff */
[----:B------:R-:W1:Y:S02]  /*00d0*/  LDC.64 R6, c[0x0][0x218] ;  /* 0x00008600ff067b82 */ /* 0x000e640000000a00 */
[----:B------:R-:W-:-:S04]  /*00e0*/  LEA.HI R5, R5, R0, RZ, 0xa ;  /* 0x0000000005057211 */ /* 0x000fc800078f50ff */
[----:B------:R-:W-:-:S04]  /*00f0*/  LOP3.LUT R5, R5, 0xfffffc00, RZ, 0xc0, !PT ;  /* 0xfffffc0005057812 */ /* 0x000fc800078ec0ff */
[----:B------:R-:W-:Y:S02]  /*0100*/  IADD3 R15, R0, -R5, RZ ;  /* 0x80000005000f7210 */ /* 0x000fe40007ffe0ff */
[----:B------:R-:W3:Y:S03]  /*0110*/  LDC.64 R4, c[0x0][0x210] ;  /* 0x00008400ff047b82 */ /* 0x000ee60000000a00 */
[----:B--2---:R-:W-:-:S06]  /*0120*/  IMAD.WIDE R2, R15, 0x4, R2 ;  /* 0x000000040f027825 */ /* 0x004fcc00078e0202 */
[----:B------:R-:W2:Y:S01]  /*0130*/  LDG.E.EL.64 R2, desc[UR4][R2.64] ;  /* 0x0000000402027981 */ /* 0x000ea2000c2e1b00 */
[----:B-1----:R-:W-:-:S04]  /*0140*/  IMAD.WIDE R6, R15, 0x4, R6 ;  /* 0x000000040f067825 */ /* 0x002fc800078e0206 */
[C---:B----4-:R-:W-:Y:S02]  /*0150*/  IMAD.WIDE R8, R15.reuse, 0x4, R8 ;  /* 0x000000040f087825 */ /* 0x050fe400078e0208 */
[----:B------:R-:W4:Y:S02]  /*0160*/  LDG.E.EL.64 R6, desc[UR4][R6.64] ;  /* 0x0000000406067981 */ /* 0x000f24000c2e1b00 */
[----:B-----5:R-:W-:Y:S02]  /*0170*/  IMAD.WIDE R10, R15, 0x4, R10 ;  /* 0x000000040f0a7825 */ /* 0x020fe400078e020a */
[----:B------:R-:W5:Y:S02]  /*0180*/  LDG.E.EL.64 R8, desc[UR4][R8.64] ;  /* 0x0000000408087981 */ /* 0x000f64000c2e1b00 */
[C---:B---3--:R-:W-:Y:S02]  /*0190*/  IMAD.WIDE R4, R0.reuse, 0x4, R4 ;  /* 0x0000000400047825 */ /* 0x048fe400078e0204 */
[----:B------:R-:W5:Y:S04]  /*01a0*/  LDG.E.EL.64 R10, desc[UR4][R10.64] ;  /* 0x000000040a0a7981 */ /* 0x000f68000c2e1b00 */
[----:B------:R-:W4:Y:S01]  /*01b0*/  LDG.E.64 R4, desc[UR4][R4.64] ;  /* 0x0000000404047981 */ /* 0x000f22000c1e1b00 */
[----:B0-----:R-:W-:-:S06]  /*01c0*/  IMAD.WIDE R12, R0, 0x4, R12 ;  /* 0x00000004000c7825 */ /* 0x001fcc00078e020c */
[----:B------:R-:W3:Y:S01]  /*01d0*/  LDG.E.64 R12, desc[UR4][R12.64] ;  /* 0x000000040c0c7981 */ /* 0x000ee2000c1e1b00 */
[----:B------:R-:W-:Y:S01]  /*01e0*/  HFMA2.MMA R16, -RZ, RZ, 1.625, 0 ;  /* 0x3e800000ff107435 */ /* 0x000fe200000001ff */
[----:B--2---:R-:W-:Y:S01]  /*01f0*/  FADD R2, R2, 9.9999997473787516356e-06 ;  /* 0x3727c5ac02027421 */ /* 0x004fe20000000000 */
[----:B------:R-:W-:-:S03]  /*0200*/  FADD R3, R3, 9.9999997473787516356e-06 ;  /* 0x3727c5ac03037421 */ /* 0x000fc60000000000 */
[----:B------:R-:W0:Y:S08]  /*0210*/  MUFU.SQRT R14, R2 ;  /* 0x00000002000e7308 */ /* 0x000e300000002000 */
[----:B------:R1:W2:Y:S01]  /*0220*/  MUFU.SQRT R15, R3 ;  /* 0x00000003000f7308 */ /* 0x0002a20000002000 */
[C---:B0-----:R-:W-:Y:S02]  /*0230*/  FSETP.GT.AND P0, PT, R14.reuse, 8.50705917302346158658e+37, PT ;  /* 0x7e8000000e00780b */ /* 0x041fe40003f04000 */
[----:B------:R-:W-:Y:S01]  /*0240*/  FSETP.GEU.AND P2, PT, R14, 1.175494350822287508e-38, PT ;  /* 0x008000000e00780b */ /* 0x000fe20003f4e000 */
[----:B-1----:R-:W0:Y:S01]  /*0250*/  LDC.64 R2, c[0x0][0x240] ;  /* 0x00009000ff027b82 */ /* 0x002e220000000a00 */
[----:B--2---:R-:W-:-:S02]  /*0260*/  FSETP.GT.AND P1, PT, R15, 8.50705917302346158658e+37, PT ;  /* 0x7e8000000f00780b */ /* 0x004fc40003f24000 */
[----:B------:R-:W-:-:S07]  /*0270*/  FSETP.GEU.AND P3, PT, R15, 1.175494350822287508e-38, PT ;  /* 0x008000000f00780b */ /* 0x000fce0003f6e000 */
[----:B------:R-:W-:-:S04]  /*0280*/  @P0 FMUL R14, R14, 0.25 ;  /* 0x3e8000000e0e0820 */ /* 0x000fc80000400000 */
[----:B------:R-:W-:Y:S01]  /*0290*/  @!P2 FMUL R14, R14, 16777216 ;  /* 0x4b8000000e0ea820 */ /* 0x000fe20000400000 */
[----:B------:R-:W-:-:S04]  /*02a0*/  @P1 FMUL R15, R15, 0.25 ;  /* 0x3e8000000f0f1820 */ /* 0x000fc80000400000 */
[----:B------:R-:W-:Y:S01]  /*02b0*/  @!P3 FMUL R15, R15, 16777216 ;  /* 0x4b8000000f0fb820 */ /* 0x000fe20000400000 */
[----:B------:R-:W1:Y:S01]  /*02c0*/  MUFU.RCP R14, R14 ;  /* 0x0000000e000e7308 */ /* 0x000e620000001000 */
[----:B------:R-:W-:-:S07]  /*02d0*/  FSEL R17, R16, 1, P0 ;  /* 0x3f80000010117808 */ /* 0x000fce0000000000 */
[----:B------:R-:W2:Y:S01]  /*02e0*/  MUFU.RCP R15, R15 ;  /* 0x0000000f000f7308 */ /* 0x000ea20000001000 */
[----:B------:R-:W-:Y:S01]  /*02f0*/  FSEL R16, R16, 1, P1 ;  /* 0x3f80000010107808 */ /* 0x000fe20000800000 */
[----:B------:R-:W-:Y:S01]  /*0300*/  @!P2 FMUL R17, R17, 16777216 ;  /* 0x4b8000001111a820 */ /* 0x000fe20000400000 */
[----:B----4-:R-:W-:-:S03]  /*0310*/  FADD R4, R4, -R6 ;  /* 0x8000000604047221 */ /* 0x010fc60000000000 */
[----:B------:R-:W-:Y:S01]  /*0320*/  @!P3 FMUL R16, R16, 16777216 ;  /* 0x4b8000001010b820 */ /* 0x000fe20000400000 */
[----:B-1----:R-:W-:Y:S01]  /*0330*/  FMUL R17, R14, R17 ;  /* 0x000000110e117220 */ /* 0x002fe20000400000 */
[----:B------:R-:W-:-:S03]  /*0340*/  FADD R5, R5, -R7 ;  /* 0x8000000705057221 */ /* 0x000fc60000000000 */
[----:B------:R-:W-:Y:S01]  /*0350*/  FMUL R17, R4, R17 ;  /* 0x0000001104117220 */ /* 0x000fe20000400000 */
[----:B--2---:R-:W-:-:S03]  /*0360*/  FMUL R16, R15, R16 ;  /* 0x000000100f107220 */ /* 0x004fc60000400000 */
[----:B-----5:R-:W-:Y:S01]  /*0370*/  FFMA R17, R8, R17, R10 ;  /* 0x0000001108117223 */ /* 0x020fe2000000000a */
[----:B------:R-:W-:-:S04]  /*0380*/  FMUL R16, R5, R16 ;  /* 0x0000001005107220 */ /* 0x000fc80000400000 */
[----:B------:R-:W-:Y:S01]  /*0390*/  FFMA R16, R9, R16, R11 ;  /* 0x0000001009107223 */ /* 0x000fe2000000000b */
[----:B---3--:R-:W-:Y:S01]  /*03a0*/  FSETP.GEU.AND P0, PT, R17, -R12, PT ;  /* 0x8000000c1100720b */ /* 0x008fe20003f0e000 */
[----:B------:R-:W-:Y:S02]  /*03b0*/  FADD R12, R12, R17 ;  /* 0x000000110c0c7221 */ /* 0x000fe40000000000 */
[----:B------:R-:W-:Y:S01]  /*03c0*/  FADD R4, R13, R16 ;  /* 0x000000100d047221 */ /* 0x000fe20000000000 */
[----:B------:R-:W-:Y:S01]  /*03d0*/  FSETP.GEU.AND P1, PT, R16, -R13, PT ;  /* 0x8000000d1000720b */ /* 0x000fe20003f2e000 */
[----:B0-----:R-:W-:Y:S01]  /*03e0*/  IMAD.WIDE R2, R0, 0x4, R2 ;  /* 0x0000000400027825 */ /* 0x001fe200078e0202 */
[----:B------:R-:W-:Y:S02]  /*03f0*/  FSEL R12, R12, RZ, P0 ;  /* 0x000000ff0c0c7208 */ /* 0x000fe40000000000 */
[----:B------:R-:W-:-:S05]  /*0400*/  FSEL R13, R4, RZ, P1 ;  /* 0x000000ff040d7208 */ /* 0x000fca0000800000 */
[----:B------:R-:W-:Y:S01]  /*0410*/  STG.E.64 desc[UR4][R2.64], R12 ;  /* 0x0000000c02007986 */ /* 0x000fe2000c101b04 */
[----:B------:R-:W-:Y:S05]  /*0420*/  EXIT ;  /* 0x000000000000794d */ /* 0x000fea0003800000 */
.L_x_0:
[----:B------:R-:W-:-:S00]  /*0430*/  BRA `(.L_x_0) ;  /* 0xfffffffc00fc7947 */ /* 0x000fc0000383ffff */
[----:B------:R-:W-:-:S00]  /*0440*/  NOP ;  /* 0x0000000000007918 */ /* 0x000fc00000000000 */
        /* <DEDUP_REMOVED lines=11> */
.L_x_1:


//--------------------- .nv.global.init           --------------------------
	.section	.nv.global.init,"aw",@progbits
.nv.global.init:
	.type		_$_str,@object
	.size		_$_str,(_$_str_$_2 - _$_str)
_$_str:
        /*0000*/ 	.byte	0x5f, 0x5f, 0x43, 0x55, 0x44, 0x41, 0x5f, 0x46, 0x54, 0x5a, 0x00
	.type		_$_str_$_2,@object
	.size		_$_str_$_2,(.L_1 - _$_str_$_2)
_$_str_$_2:
        /*000b*/ 	.byte	0x5f, 0x5f, 0x43, 0x55, 0x44, 0x41, 0x5f, 0x50, 0x52, 0x45, 0x43, 0x5f, 0x53, 0x51, 0x52, 0x54
        /*001b*/ 	.byte	0x00
.L_1:


//--------------------- .nv.constant0.triton_poi_fused__native_batch_norm_legit_no_training_add_relu_21 --------------------------
	.section	.nv.constant0.triton_poi_fused__native_batch_norm_legit_no_training_add_relu_21,"a",@progbits
	.sectionflags	@""
	.align	4
.nv.constant0.triton_poi_fused__native_batch_norm_legit_no_training_add_relu_21:
	.zero		588
